	.headerflags	@"EF_CUDA_TEXMODE_UNIFIED EF_CUDA_64BIT_ADDRESS EF_CUDA_ACCELERATORS EF_CUDA_SM90 EF_CUDA_VIRTUAL_SM(EF_CUDA_SM90)"
	.elftype	@"ET_EXEC"


//--------------------- .nv.info                  --------------------------
	.section	.nv.info,"",@"SHT_CUDA_INFO"
	.align	4


	//----- nvinfo : EIATTR_REGCOUNT
	.align		4
        /*0000*/ 	.byte	0x04, 0x2f
        /*0002*/ 	.short	(.L_1 - .L_0)
	.align		4
.L_0:
        /*0004*/ 	.word	index@(triton_poi_fused_convolution_6)
        /*0008*/ 	.word	0x0000001f


	//----- nvinfo : EIATTR_MIN_STACK_SIZE
	.align		4
.L_1:
        /*000c*/ 	.byte	0x04, 0x12
        /*000e*/ 	.short	(.L_3 - .L_2)
	.align		4
.L_2:
        /*0010*/ 	.word	index@(triton_poi_fused_convolution_6)
        /*0014*/ 	.word	0x00000000


	//----- nvinfo : EIATTR_FRAME_SIZE
	.align		4
.L_3:
        /*0018*/ 	.byte	0x04, 0x11
        /*001a*/ 	.short	(.L_5 - .L_4)
	.align		4
.L_4:
        /*001c*/ 	.word	index@(triton_poi_fused_convolution_6)
        /*0020*/ 	.word	0x00000000


	//----- nvinfo : EIATTR_MIN_STACK_SIZE
	.align		4
.L_5:
        /*0024*/ 	.byte	0x04, 0x12
        /*0026*/ 	.short	(.L_7 - .L_6)
	.align		4
.L_6:
        /*0028*/ 	.word	index@(triton_poi_fused_convolution_6)
        /*002c*/ 	.word	0x00000000
.L_7:


//--------------------- .nv.info.triton_poi_fused_convolution_6 --------------------------
	.section	.nv.info.triton_poi_fused_convolution_6,"",@"SHT_CUDA_INFO"
	.sectionflags	@""
	.align	4


	//----- nvinfo : EIATTR_CUDA_API_VERSION
	.align		4
        /*0000*/ 	.byte	0x04, 0x37
        /*0002*/ 	.short	(.L_9 - .L_8)
.L_8:
        /*0004*/ 	.word	0x0000007c


	//----- nvinfo : EIATTR_KPARAM_INFO
	.align		4
.L_9:
        /*0008*/ 	.byte	0x04, 0x17
        /*000a*/ 	.short	(.L_11 - .L_10)
.L_10:
        /*000c*/ 	.word	0x00000000
        /*0010*/ 	.short	0x0004
        /*0012*/ 	.short	0x001c
        /*0014*/ 	.byte	0x00, 0xf0, 0x11, 0x00


	//----- nvinfo : EIATTR_KPARAM_INFO
	.align		4
.L_11:
        /*0018*/ 	.byte	0x04, 0x17
        /*001a*/ 	.short	(.L_13 - .L_12)
.L_12:
        /*001c*/ 	.word	0x00000000
        /*0020*/ 	.short	0x0003
        /*0022*/ 	.short	0x0018
        /*0024*/ 	.byte	0x00, 0xf0, 0x11, 0x00


	//----- nvinfo : EIATTR_KPARAM_INFO
	.align		4
.L_13:
        /*0028*/ 	.byte	0x04, 0x17
        /*002a*/ 	.short	(.L_15 - .L_14)
.L_14:
        /*002c*/ 	.word	0x00000000
        /*0030*/ 	.short	0x0002
        /*0032*/ 	.short	0x0010
        /*0034*/ 	.byte	0x00, 0xf4, 0x21, 0x00


	//----- nvinfo : EIATTR_KPARAM_INFO
	.align		4
.L_15:
        /*0038*/ 	.byte	0x04, 0x17
        /*003a*/ 	.short	(.L_17 - .L_16)
.L_16:
        /*003c*/ 	.word	0x00000000
        /*0040*/ 	.short	0x0001
        /*0042*/ 	.short	0x0008
        /*0044*/ 	.byte	0x00, 0xf4, 0x21, 0x00


	//----- nvinfo : EIATTR_KPARAM_INFO
	.align		4
.L_17:
        /*0048*/ 	.byte	0x04, 0x17
        /*004a*/ 	.short	(.L_19 - .L_18)
.L_18:
        /*004c*/ 	.word	0x00000000
        /*0050*/ 	.short	0x0000
        /*0052*/ 	.short	0x0000
        /*0054*/ 	.byte	0x00, 0xf4, 0x21, 0x00


	//----- nvinfo : EIATTR_SPARSE_MMA_MASK
	.align		4
.L_19:
        /*0058*/ 	.byte	0x03, 0x50
        /*005a*/ 	.short	0x0000


	//----- nvinfo : EIATTR_MAXREG_COUNT
	.align		4
        /*005c*/ 	.byte	0x03, 0x1b
        /*005e*/ 	.short	0x00ff


	//----- nvinfo : EIATTR_EXIT_INSTR_OFFSETS
	.align		4
        /*0060*/ 	.byte	0x04, 0x1c
        /*0062*/ 	.short	(.L_21 - .L_20)


	//   ....[0]....
.L_20:
        /*0064*/ 	.word	0x000005a0


	//   ....[1]....
        /*0068*/ 	.word	0x000005c0


	//----- nvinfo : EIATTR_REQNTID
	.align		4
.L_21:
        /*006c*/ 	.byte	0x04, 0x10
        /*006e*/ 	.short	(.L_23 - .L_22)
.L_22:
        /*0070*/ 	.word	0x00000080
        /*0074*/ 	.word	0x00000001
        /*0078*/ 	.word	0x00000001


	//----- nvinfo : EIATTR_CBANK_PARAM_SIZE
	.align		4
.L_23:
        /*007c*/ 	.byte	0x03, 0x19
        /*007e*/ 	.short	0x0020


	//----- nvinfo : EIATTR_PARAM_CBANK
	.align		4
        /*0080*/ 	.byte	0x04, 0x0a
        /*0082*/ 	.short	(.L_25 - .L_24)
	.align		4
.L_24:
        /*0084*/ 	.word	index@(.nv.constant0.triton_poi_fused_convolution_6)
        /*0088*/ 	.short	0x0210
        /*008a*/ 	.short	0x0020


	//----- nvinfo : EIATTR_SW_WAR
	.align		4
.L_25:
        /*008c*/ 	.byte	0x04, 0x36
        /*008e*/ 	.short	(.L_27 - .L_26)
.L_26:
        /*0090*/ 	.word	0x00000008
.L_27:


//--------------------- .nv.callgraph             --------------------------
	.section	.nv.callgraph,"",@"SHT_CUDA_CALLGRAPH"
	.align	4
	.sectionentsize	8
	.align		4
        /*0000*/ 	.word	0x00000000
	.align		4
        /*0004*/ 	.word	0xffffffff
	.align		4
        /*0008*/ 	.word	0x00000000
	.align		4
        /*000c*/ 	.word	0xfffffffe
	.align		4
        /*0010*/ 	.word	0x00000000
	.align		4
        /*0014*/ 	.word	0xfffffffd
	.align		4
        /*0018*/ 	.word	0x00000000
	.align		4
        /*001c*/ 	.word	0xfffffffc


//--------------------- .text.triton_poi_fused_convolution_6 --------------------------
	.section	.text.triton_poi_fused_convolution_6,"ax",@progbits
	.sectionflags	@"SHF_BARRIERS=1"
	.align	128
        .global         triton_poi_fused_convolution_6
        .type           triton_poi_fused_convolution_6,@function
        .size           triton_poi_fused_convolution_6,(.L_x_1 - triton_poi_fused_convolution_6)
        .other          triton_poi_fused_convolution_6,@"STO_CUDA_ENTRY STV_DEFAULT"
triton_poi_fused_convolution_6:
.text.triton_poi_fused_convolution_6:
[----:B------:R-:W0:Y:S01]  /*0000*/  LDC R1, c[0x0][0x28] ;  /* 0x00000a00ff017b82 */ /* 0x000e220000000800 */
[----:B------:R-:W1:Y:S07]  /*0010*/  S2R R2, SR_CTAID.Y ;  /* 0x0000000000027919 */ /* 0x000e6e0000002600 */
[----:B------:R-:W2:Y:S01]  /*0020*/  LDC.64 R16, c[0x0][0x210] ;  /* 0x00008400ff107b82 */ /* 0x000ea20000000a00 */
[----:B------:R-:W-:Y:S01]  /*0030*/  CS2R R18, SRZ ;  /* 0x0000000000127805 */ /* 0x000fe2000001ff00 */
[----:B------:R-:W-:Y:S01]  /*0040*/  ULDC.64 UR6, c[0x0][0x208] ;  /* 0x0000820000067ab9 */ /* 0x000fe20000000a00 */
[----:B------:R-:W3:Y:S01]  /*0050*/  S2R R21, SR_TID.X ;  /* 0x0000000000157919 */ /* 0x000ee20000002100 */
[----:B------:R-:W-:Y:S01]  /*0060*/  HFMA2.MMA R20, -RZ, RZ, 0, 0 ;  /* 0x00000000ff147435 */ /* 0x000fe200000001ff */
[----:B------:R-:W4:Y:S01]  /*0070*/  S2R R3, SR_CTAID.X ;  /* 0x0000000000037919 */ /* 0x000f220000002500 */
[----:B------:R-:W-:-:S02]  /*0080*/  IMAD.MOV.U32 R22, RZ, RZ, RZ ;  /* 0x000000ffff167224 */ /* 0x000fc400078e00ff */
[----:B-1----:R-:W-:-:S05]  /*0090*/  IMAD.SHL.U32 R0, R2, 0x400, RZ ;  /* 0x0000040002007824 */ /* 0x002fca00078e00ff */
[----:B---3--:R-:W-:Y:S02]  /*00a0*/  LOP3.LUT R6, R0, 0x7f, R21, 0xf8, !PT ;  /* 0x0000007f00067812 */ /* 0x008fe400078ef815 */
[----:B----4-:R-:W-:-:S03]  /*00b0*/  ISETP.GE.AND P0, PT, R3, 0x9, PT ;  /* 0x000000090300780c */ /* 0x010fc60003f06270 */
[C---:B------:R-:W-:Y:S01]  /*00c0*/  IMAD R5, R6.reuse, 0x9, R3 ;  /* 0x0000000906057824 */ /* 0x040fe200078e0203 */
[C---:B------:R-:W-:Y:S02]  /*00d0*/  LOP3.LUT R8, R6.reuse, 0x80, RZ, 0xfc, !PT ;  /* 0x0000008006087812 */ /* 0x040fe400078efcff */
[C---:B------:R-:W-:Y:S01]  /*00e0*/  LOP3.LUT R10, R6.reuse, 0x100, RZ, 0xfc, !PT ;  /* 0x00000100060a7812 */ /* 0x040fe200078efcff */
[----:B--2---:R-:W-:Y:S01]  /*00f0*/  IMAD.WIDE R4, R5, 0x4, R16 ;  /* 0x0000000405047825 */ /* 0x004fe200078e0210 */
[C---:B------:R-:W-:Y:S02]  /*0100*/  LOP3.LUT R12, R6.reuse, 0x180, RZ, 0xfc, !PT ;  /* 0x00000180060c7812 */ /* 0x040fe400078efcff */
[C---:B------:R-:W-:Y:S02]  /*0110*/  LOP3.LUT R14, R6.reuse, 0x200, RZ, 0xfc, !PT ;  /* 0x00000200060e7812 */ /* 0x040fe400078efcff */
[C---:B------:R-:W-:Y:S02]  /*0120*/  LOP3.LUT R24, R6.reuse, 0x280, RZ, 0xfc, !PT ;  /* 0x0000028006187812 */ /* 0x040fe400078efcff */
[----:B------:R-:W-:Y:S01]  /*0130*/  LOP3.LUT R26, R6, 0x300, RZ, 0xfc, !PT ;  /* 0x00000300061a7812 */ /* 0x000fe200078efcff */
[--C-:B------:R-:W-:Y:S01]  /*0140*/  IMAD R7, R8, 0x9, R3.reuse ;  /* 0x0000000908077824 */ /* 0x100fe200078e0203 */
[----:B------:R-:W-:Y:S01]  /*0150*/  LOP3.LUT R6, R6, 0x380, RZ, 0xfc, !PT ;  /* 0x0000038006067812 */ /* 0x000fe200078efcff */
[--C-:B------:R-:W-:Y:S01]  /*0160*/  IMAD R9, R10, 0x9, R3.reuse ;  /* 0x000000090a097824 */ /* 0x100fe200078e0203 */
[----:B------:R1:W2:Y:S01]  /*0170*/  @!P0 LDG.E.EL R18, desc[UR6][R4.64] ;  /* 0x0000000604128981 */ /* 0x0002a2000c2e1900 */
[----:B------:R-:W-:-:S02]  /*0180*/  IMAD R11, R12, 0x9, R3 ;  /* 0x000000090c0b7824 */ /* 0x000fc400078e0203 */
[--C-:B------:R-:W-:Y:S02]  /*0190*/  IMAD R25, R6, 0x9, R3.reuse ;  /* 0x0000000906197824 */ /* 0x100fe400078e0203 */
[--C-:B------:R-:W-:Y:S02]  /*01a0*/  IMAD R13, R14, 0x9, R3.reuse ;  /* 0x000000090e0d7824 */ /* 0x100fe400078e0203 */
[--C-:B------:R-:W-:Y:S02]  /*01b0*/  IMAD R15, R24, 0x9, R3.reuse ;  /* 0x00000009180f7824 */ /* 0x100fe400078e0203 */
[----:B------:R-:W-:Y:S02]  /*01c0*/  IMAD R23, R26, 0x9, R3 ;  /* 0x000000091a177824 */ /* 0x000fe400078e0203 */
[----:B-1----:R-:W-:-:S04]  /*01d0*/  IMAD.WIDE R4, R7, 0x4, R16 ;  /* 0x0000000407047825 */ /* 0x002fc800078e0210 */
[--C-:B------:R-:W-:Y:S01]  /*01e0*/  IMAD.WIDE R6, R9, 0x4, R16.reuse ;  /* 0x0000000409067825 */ /* 0x100fe200078e0210 */
[----:B------:R1:W3:Y:S03]  /*01f0*/  @!P0 LDG.E.EL R19, desc[UR6][R4.64] ;  /* 0x0000000604138981 */ /* 0x0002e6000c2e1900 */
[--C-:B------:R-:W-:Y:S01]  /*0200*/  IMAD.WIDE R8, R11, 0x4, R16.reuse ;  /* 0x000000040b087825 */ /* 0x100fe200078e0210 */
[----:B------:R-:W4:Y:S03]  /*0210*/  @!P0 LDG.E.EL R20, desc[UR6][R6.64] ;  /* 0x0000000606148981 */ /* 0x000f26000c2e1900 */
[--C-:B------:R-:W-:Y:S01]  /*0220*/  IMAD.WIDE R10, R13, 0x4, R16.reuse ;  /* 0x000000040d0a7825 */ /* 0x100fe200078e0210 */
[----:B------:R-:W5:Y:S03]  /*0230*/  @!P0 LDG.E.EL R22, desc[UR6][R8.64] ;  /* 0x0000000608168981 */ /* 0x000f66000c2e1900 */
[----:B------:R-:W-:-:S04]  /*0240*/  IMAD.WIDE R12, R15, 0x4, R16 ;  /* 0x000000040f0c7825 */ /* 0x000fc800078e0210 */
[----:B------:R-:W-:Y:S01]  /*0250*/  IMAD.WIDE R14, R23, 0x4, R16 ;  /* 0x00000004170e7825 */ /* 0x000fe200078e0210 */
[----:B------:R-:W-:-:S03]  /*0260*/  MOV R23, RZ ;  /* 0x000000ff00177202 */ /* 0x000fc60000000f00 */
[----:B------:R-:W-:Y:S01]  /*0270*/  IMAD.WIDE R16, R25, 0x4, R16 ;  /* 0x0000000419107825 */ /* 0x000fe200078e0210 */
[----:B------:R-:W-:Y:S02]  /*0280*/  CS2R R24, SRZ ;  /* 0x0000000000187805 */ /* 0x000fe4000001ff00 */
[----:B------:R-:W5:Y:S01]  /*0290*/  @!P0 LDG.E.EL R23, desc[UR6][R10.64] ;  /* 0x000000060a178981 */ /* 0x000f62000c2e1900 */
[----:B------:R-:W-:-:S03]  /*02a0*/  IMAD.MOV.U32 R26, RZ, RZ, RZ ;  /* 0x000000ffff1a7224 */ /* 0x000fc600078e00ff */
[----:B------:R1:W5:Y:S04]  /*02b0*/  @!P0 LDG.E.EL R24, desc[UR6][R12.64] ;  /* 0x000000060c188981 */ /* 0x000368000c2e1900 */
[----:B------:R1:W5:Y:S04]  /*02c0*/  @!P0 LDG.E.EL R25, desc[UR6][R14.64] ;  /* 0x000000060e198981 */ /* 0x000368000c2e1900 */
[----:B------:R-:W5:Y:S01]  /*02d0*/  @!P0 LDG.E.EL R26, desc[UR6][R16.64] ;  /* 0x00000006101a8981 */ /* 0x000f62000c2e1900 */
[----:B------:R-:W1:Y:S01]  /*02e0*/  S2UR UR5, SR_CgaCtaId ;  /* 0x00000000000579c3 */ /* 0x000e620000008800 */
[----:B------:R-:W-:Y:S01]  /*02f0*/  UMOV UR4, 0x400 ;  /* 0x0000040000047882 */ /* 0x000fe20000000000 */
[----:B-1----:R-:W-:-:S06]  /*0300*/  LOP3.LUT R4, R21, 0x7f, RZ, 0xc0, !PT ;  /* 0x0000007f15047812 */ /* 0x002fcc00078ec0ff */
[----:B0-----:R-:W0:Y:S01]  /*0310*/  LDC.64 R12, c[0x0][0x218] ;  /* 0x00008600ff0c7b82 */ /* 0x001e220000000a00 */
[----:B------:R-:W-:-:S06]  /*0320*/  UPRMT UR4, UR5, 0x654, UR4 ;  /* 0x0000065405047896 */ /* 0x000fcc0008000004 */
[----:B------:R-:W-:Y:S02]  /*0330*/  LEA R27, R4, UR4, 0x2 ;  /* 0x00000004041b7c11 */ /* 0x000fe4000f8e10ff */
[----:B------:R-:W-:-:S04]  /*0340*/  SHF.L.U32 R21, R21, 0x2, RZ ;  /* 0x0000000215157819 */ /* 0x000fc800000006ff */
[----:B------:R-:W-:-:S04]  /*0350*/  LOP3.LUT R21, R21, 0x1fc, RZ, 0xc0, !PT ;  /* 0x000001fc15157812 */ /* 0x000fc800078ec0ff */
[----:B------:R-:W-:Y:S02]  /*0360*/  LEA R28, R21, UR4, 0x2 ;  /* 0x00000004151c7c11 */ /* 0x000fe4000f8e10ff */
[----:B------:R-:W-:-:S04]  /*0370*/  LOP3.LUT R0, R0, R21, RZ, 0xfc, !PT ;  /* 0x0000001500007212 */ /* 0x000fc800078efcff */
[----:B------:R-:W-:Y:S01]  /*0380*/  SHF.R.S32.HI R15, RZ, 0x1f, R0 ;  /* 0x0000001fff0f7819 */ /* 0x000fe20000011400 */
[----:B--2---:R-:W-:Y:S04]  /*0390*/  STS [R27], R18 ;  /* 0x000000121b007388 */ /* 0x004fe80000000800 */
[----:B---3--:R1:W-:Y:S04]  /*03a0*/  STS [R27+0x200], R19 ;  /* 0x000200131b007388 */ /* 0x0083e80000000800 */
[----:B----4-:R-:W-:Y:S04]  /*03b0*/  STS [R27+0x400], R20 ;  /* 0x000400141b007388 */ /* 0x010fe80000000800 */
[----:B-----5:R-:W-:Y:S01]  /*03c0*/  STS [R27+0x600], R22 ;  /* 0x000600161b007388 */ /* 0x020fe20000000800 */
[----:B------:R-:W-:Y:S06]  /*03d0*/  BAR.SYNC.DEFER_BLOCKING 0x0 ;  /* 0x0000000000007b1d */ /* 0x000fec0000010000 */
[----:B------:R-:W2:Y:S02]  /*03e0*/  LDS.128 R8, [R28] ;  /* 0x000000001c087984 */ /* 0x000ea40000000c00 */
[----:B------:R-:W-:Y:S06]  /*03f0*/  BAR.SYNC.DEFER_BLOCKING 0x0 ;  /* 0x0000000000007b1d */ /* 0x000fec0000010000 */
[----:B------:R-:W-:Y:S04]  /*0400*/  STS [R27], R23 ;  /* 0x000000171b007388 */ /* 0x000fe80000000800 */
[----:B------:R-:W-:Y:S04]  /*0410*/  STS [R27+0x200], R24 ;  /* 0x000200181b007388 */ /* 0x000fe80000000800 */
[----:B------:R-:W-:Y:S04]  /*0420*/  STS [R27+0x400], R25 ;  /* 0x000400191b007388 */ /* 0x000fe80000000800 */
[----:B------:R-:W-:Y:S01]  /*0430*/  STS [R27+0x600], R26 ;  /* 0x0006001a1b007388 */ /* 0x000fe20000000800 */
[----:B------:R-:W-:Y:S01]  /*0440*/  BAR.SYNC.DEFER_BLOCKING 0x0 ;  /* 0x0000000000007b1d */ /* 0x000fe20000010000 */
[----:B-1----:R-:W-:-:S02]  /*0450*/  SHF.R.S32.HI R19, RZ, 0x15, R2 ;  /* 0x00000015ff137819 */ /* 0x002fc40000011402 */
[----:B------:R-:W-:-:S05]  /*0460*/  LEA.HI R2, R15, R0, RZ, 0x7 ;  /* 0x000000000f027211 */ /* 0x000fca00078f38ff */
[----:B------:R-:W1:Y:S01]  /*0470*/  LDC.64 R14, c[0x0][0x220] ;  /* 0x00008800ff0e7b82 */ /* 0x000e620000000a00 */
[----:B------:R-:W-:Y:S01]  /*0480*/  SGXT R19, R19, 0x1 ;  /* 0x000000011313781a */ /* 0x000fe20000000200 */
[----:B------:R-:W3:Y:S01]  /*0490*/  LDS.128 R4, [R28] ;  /* 0x000000001c047984 */ /* 0x000ee20000000c00 */
[----:B------:R-:W-:Y:S02]  /*04a0*/  LOP3.LUT R17, R2, 0xffffff80, RZ, 0xc0, !PT ;  /* 0xffffff8002117812 */ /* 0x000fe400078ec0ff */
[----:B------:R-:W-:-:S03]  /*04b0*/  LEA.HI R19, R19, R0, RZ, 0x7 ;  /* 0x0000000013137211 */ /* 0x000fc600078f38ff */
[----:B------:R-:W-:Y:S01]  /*04c0*/  IMAD.IADD R0, R0, 0x1, -R17 ;  /* 0x0000000100007824 */ /* 0x000fe200078e0a11 */
[----:B------:R-:W-:Y:S02]  /*04d0*/  IADD3 R19, R19, 0x200, RZ ;  /* 0x0000020013137810 */ /* 0x000fe40007ffe0ff */
[----:B------:R-:W-:Y:S01]  /*04e0*/  SHF.R.S32.HI R2, RZ, 0x7, R2 ;  /* 0x00000007ff027819 */ /* 0x000fe20000011402 */
[----:B------:R-:W-:Y:S01]  /*04f0*/  IMAD R0, R3, 0x80, R0 ;  /* 0x0000008003007824 */ /* 0x000fe200078e0200 */
[----:B------:R-:W-:-:S03]  /*0500*/  SHF.R.S32.HI R19, RZ, 0x7, R19 ;  /* 0x00000007ff137819 */ /* 0x000fc60000011413 */
[--C-:B------:R-:W-:Y:S02]  /*0510*/  IMAD R17, R2, 0x480, R0.reuse ;  /* 0x0000048002117824 */ /* 0x100fe400078e0200 */
[----:B------:R-:W-:Y:S02]  /*0520*/  IMAD R19, R19, 0x480, R0 ;  /* 0x0000048013137824 */ /* 0x000fe400078e0200 */
[----:B0-----:R-:W-:-:S04]  /*0530*/  IMAD.WIDE R2, R17, 0x4, R12 ;  /* 0x0000000411027825 */ /* 0x001fc800078e020c */
[----:B------:R-:W-:Y:S01]  /*0540*/  IMAD.WIDE R12, R19, 0x4, R12 ;  /* 0x00000004130c7825 */ /* 0x000fe200078e020c */
[----:B--2---:R0:W-:Y:S03]  /*0550*/  @!P0 STG.E.128 desc[UR6][R2.64], R8 ;  /* 0x0000000802008986 */ /* 0x0041e6000c101d06 */
[----:B-1----:R-:W-:-:S04]  /*0560*/  IMAD.WIDE R16, R17, 0x4, R14 ;  /* 0x0000000411107825 */ /* 0x002fc800078e020e */
[----:B------:R-:W-:Y:S01]  /*0570*/  IMAD.WIDE R14, R19, 0x4, R14 ;  /* 0x00000004130e7825 */ /* 0x000fe200078e020e */
[----:B---3--:R0:W-:Y:S04]  /*0580*/  @!P0 STG.E.128 desc[UR6][R12.64], R4 ;  /* 0x000000040c008986 */ /* 0x0081e8000c101d06 */
[----:B------:R0:W-:Y:S02]  /*0590*/  @!P0 STG.E.128 desc[UR6][R16.64], R8 ;  /* 0x0000000810008986 */ /* 0x0001e4000c101d06 */
[----:B0-----:R-:W-:Y:S05]  /*05a0*/  @P0 EXIT ;  /* 0x000000000000094d */ /* 0x001fea0003800000 */
[----:B------:R-:W-:Y:S01]  /*05b0*/  STG.E.128 desc[UR6][R14.64], R4 ;  /* 0x000000040e007986 */ /* 0x000fe2000c101d06 */
[----:B------:R-:W-:Y:S05]  /*05c0*/  EXIT ;  /* 0x000000000000794d */ /* 0x000fea0003800000 */
.L_x_0:
[----:B------:R-:W-:-:S00]  /*05d0*/  BRA `(.L_x_0) ;  /* 0xfffffffc00fc7947 */ /* 0x000fc0000383ffff */
[----:B------:R-:W-:-:S00]  /*05e0*/  NOP ;  /* 0x0000000000007918 */ /* 0x000fc00000000000 */
        /* <DEDUP_REMOVED lines=9> */
.L_x_1:


//--------------------- .nv.shared.triton_poi_fused_convolution_6 --------------------------
	.section	.nv.shared.triton_poi_fused_convolution_6,"aw",@nobits
	.sectionflags	@""
	.align	16
	.zero		1024


//--------------------- .nv.constant0.triton_poi_fused_convolution_6 --------------------------
	.section	.nv.constant0.triton_poi_fused_convolution_6,"a",@progbits
	.sectionflags	@""
	.align	4
.nv.constant0.triton_poi_fused_convolution_6:
	.zero		560
